	.headerflags	@"EF_CUDA_TEXMODE_UNIFIED EF_CUDA_64BIT_ADDRESS EF_CUDA_ACCELERATORS EF_CUDA_SM90 EF_CUDA_VIRTUAL_SM(EF_CUDA_SM90)"
	.elftype	@"ET_EXEC"


//--------------------- .nv.info                  --------------------------
	.section	.nv.info,"",@"SHT_CUDA_INFO"
	.align	4


	//----- nvinfo : EIATTR_REGCOUNT
	.align		4
        /*0000*/ 	.byte	0x04, 0x2f
        /*0002*/ 	.short	(.L_1 - .L_0)
	.align		4
.L_0:
        /*0004*/ 	.word	index@(triton_poi_fused__to_copy_add_arange_clamp_mul_sub_145)
        /*0008*/ 	.word	0x0000000c


	//----- nvinfo : EIATTR_MIN_STACK_SIZE
	.align		4
.L_1:
        /*000c*/ 	.byte	0x04, 0x12
        /*000e*/ 	.short	(.L_3 - .L_2)
	.align		4
.L_2:
        /*0010*/ 	.word	index@(triton_poi_fused__to_copy_add_arange_clamp_mul_sub_145)
        /*0014*/ 	.word	0x00000000


	//----- nvinfo : EIATTR_FRAME_SIZE
	.align		4
.L_3:
        /*0018*/ 	.byte	0x04, 0x11
        /*001a*/ 	.short	(.L_5 - .L_4)
	.align		4
.L_4:
        /*001c*/ 	.word	index@(triton_poi_fused__to_copy_add_arange_clamp_mul_sub_145)
        /*0020*/ 	.word	0x00000000


	//----- nvinfo : EIATTR_MIN_STACK_SIZE
	.align		4
.L_5:
        /*0024*/ 	.byte	0x04, 0x12
        /*0026*/ 	.short	(.L_7 - .L_6)
	.align		4
.L_6:
        /*0028*/ 	.word	index@(triton_poi_fused__to_copy_add_arange_clamp_mul_sub_145)
        /*002c*/ 	.word	0x00000000
.L_7:


//--------------------- .nv.info.triton_poi_fused__to_copy_add_arange_clamp_mul_sub_145 --------------------------
	.section	.nv.info.triton_poi_fused__to_copy_add_arange_clamp_mul_sub_145,"",@"SHT_CUDA_INFO"
	.sectionflags	@""
	.align	4


	//----- nvinfo : EIATTR_CUDA_API_VERSION
	.align		4
        /*0000*/ 	.byte	0x04, 0x37
        /*0002*/ 	.short	(.L_9 - .L_8)
.L_8:
        /*0004*/ 	.word	0x0000007c


	//----- nvinfo : EIATTR_KPARAM_INFO
	.align		4
.L_9:
        /*0008*/ 	.byte	0x04, 0x17
        /*000a*/ 	.short	(.L_11 - .L_10)
.L_10:
        /*000c*/ 	.word	0x00000000
        /*0010*/ 	.short	0x0001
        /*0012*/ 	.short	0x0008
        /*0014*/ 	.byte	0x00, 0xf0, 0x11, 0x00


	//----- nvinfo : EIATTR_KPARAM_INFO
	.align		4
.L_11:
        /*0018*/ 	.byte	0x04, 0x17
        /*001a*/ 	.short	(.L_13 - .L_12)
.L_12:
        /*001c*/ 	.word	0x00000000
        /*0020*/ 	.short	0x0000
        /*0022*/ 	.short	0x0000
        /*0024*/ 	.byte	0x00, 0xf4, 0x21, 0x00


	//----- nvinfo : EIATTR_SPARSE_MMA_MASK
	.align		4
.L_13:
        /*0028*/ 	.byte	0x03, 0x50
        /*002a*/ 	.short	0x0000


	//----- nvinfo : EIATTR_MAXREG_COUNT
	.align		4
        /*002c*/ 	.byte	0x03, 0x1b
        /*002e*/ 	.short	0x00ff


	//----- nvinfo : EIATTR_EXIT_INSTR_OFFSETS
	.align		4
        /*0030*/ 	.byte	0x04, 0x1c
        /*0032*/ 	.short	(.L_15 - .L_14)


	//   ....[0]....
.L_14:
        /*0034*/ 	.word	0x00000190


	//   ....[1]....
        /*0038*/ 	.word	0x000001c0


	//----- nvinfo : EIATTR_REQNTID
	.align		4
.L_15:
        /*003c*/ 	.byte	0x04, 0x10
        /*003e*/ 	.short	(.L_17 - .L_16)
.L_16:
        /*0040*/ 	.word	0x00000020
        /*0044*/ 	.word	0x00000001
        /*0048*/ 	.word	0x00000001


	//----- nvinfo : EIATTR_CBANK_PARAM_SIZE
	.align		4
.L_17:
        /*004c*/ 	.byte	0x03, 0x19
        /*004e*/ 	.short	0x000c


	//----- nvinfo : EIATTR_PARAM_CBANK
	.align		4
        /*0050*/ 	.byte	0x04, 0x0a
        /*0052*/ 	.short	(.L_19 - .L_18)
	.align		4
.L_18:
        /*0054*/ 	.word	index@(.nv.constant0.triton_poi_fused__to_copy_add_arange_clamp_mul_sub_145)
        /*0058*/ 	.short	0x0210
        /*005a*/ 	.short	0x000c


	//----- nvinfo : EIATTR_SW_WAR
	.align		4
.L_19:
        /*005c*/ 	.byte	0x04, 0x36
        /*005e*/ 	.short	(.L_21 - .L_20)
.L_20:
        /*0060*/ 	.word	0x00000008
.L_21:


//--------------------- .nv.callgraph             --------------------------
	.section	.nv.callgraph,"",@"SHT_CUDA_CALLGRAPH"
	.align	4
	.sectionentsize	8
	.align		4
        /*0000*/ 	.word	0x00000000
	.align		4
        /*0004*/ 	.word	0xffffffff
	.align		4
        /*0008*/ 	.word	0x00000000
	.align		4
        /*000c*/ 	.word	0xfffffffe
	.align		4
        /*0010*/ 	.word	0x00000000
	.align		4
        /*0014*/ 	.word	0xfffffffd
	.align		4
        /*0018*/ 	.word	0x00000000
	.align		4
        /*001c*/ 	.word	0xfffffffc


//--------------------- .text.triton_poi_fused__to_copy_add_arange_clamp_mul_sub_145 --------------------------
	.section	.text.triton_poi_fused__to_copy_add_arange_clamp_mul_sub_145,"ax",@progbits
	.align	128
        .global         triton_poi_fused__to_copy_add_arange_clamp_mul_sub_145
        .type           triton_poi_fused__to_copy_add_arange_clamp_mul_sub_145,@function
        .size           triton_poi_fused__to_copy_add_arange_clamp_mul_sub_145,(.L_x_1 - triton_poi_fused__to_copy_add_arange_clamp_mul_sub_145)
        .other          triton_poi_fused__to_copy_add_arange_clamp_mul_sub_145,@"STO_CUDA_ENTRY STV_DEFAULT"
triton_poi_fused__to_copy_add_arange_clamp_mul_sub_145:
.text.triton_poi_fused__to_copy_add_arange_clamp_mul_sub_145:
[----:B------:R-:W0:Y:S02]  /*0000*/  LDC R1, c[0x0][0x28] ;  /* 0x00000a00ff017b82 */ /* 0x000e240000000800 */
[----:B------:R-:W1:Y:S01]  /*0010*/  S2R R0, SR_TID.X ;  /* 0x0000000000007919 */ /* 0x000e620000002100 */
[----:B------:R-:W-:Y:S01]  /*0020*/  HFMA2.MMA R3, -RZ, RZ, 1.25, 0 ;  /* 0x3d000000ff037435 */ /* 0x000fe200000001ff */
[----:B------:R-:W2:Y:S01]  /*0030*/  S2R R5, SR_CTAID.X ;  /* 0x0000000000057919 */ /* 0x000ea20000002500 */
[----:B-1----:R-:W-:-:S05]  /*0040*/  IMAD.SHL.U32 R0, R0, 0x2, RZ ;  /* 0x0000000200007824 */ /* 0x002fca00078e00ff */
[----:B------:R-:W-:-:S05]  /*0050*/  LOP3.LUT R0, R0, 0x3e, RZ, 0xc0, !PT ;  /* 0x0000003e00007812 */ /* 0x000fca00078ec0ff */
[----:B--2---:R-:W-:-:S05]  /*0060*/  IMAD R5, R5, 0x40, R0 ;  /* 0x0000004005057824 */ /* 0x004fca00078e0200 */
[----:B------:R-:W-:Y:S02]  /*0070*/  IADD3 R0, R5, 0x1, RZ ;  /* 0x0000000105007810 */ /* 0x000fe40007ffe0ff */
[----:B------:R-:W-:Y:S02]  /*0080*/  I2FP.F32.S32 R2, R5 ;  /* 0x0000000500027245 */ /* 0x000fe40000201400 */
[----:B------:R-:W-:Y:S02]  /*0090*/  I2FP.F32.S32 R0, R0 ;  /* 0x0000000000007245 */ /* 0x000fe40000201400 */
[----:B------:R-:W-:Y:S01]  /*00a0*/  ISETP.GE.AND P0, PT, R5, 0x40, PT ;  /* 0x000000400500780c */ /* 0x000fe20003f06270 */
[----:B------:R-:W-:Y:S02]  /*00b0*/  FADD R2, R2, 0.5 ;  /* 0x3f00000002027421 */ /* 0x000fe40000000000 */
[----:B------:R-:W-:Y:S02]  /*00c0*/  FADD R0, R0, 0.5 ;  /* 0x3f00000000007421 */ /* 0x000fe40000000000 */
[----:B------:R-:W-:-:S02]  /*00d0*/  FFMA R2, R2, R3, -0.5 ;  /* 0xbf00000002027423 */ /* 0x000fc40000000003 */
[----:B------:R-:W-:-:S03]  /*00e0*/  FFMA R0, R0, R3, -0.5 ;  /* 0xbf00000000007423 */ /* 0x000fc60000000003 */
[----:B------:R-:W-:Y:S02]  /*00f0*/  FMNMX R4, RZ, R2, !PT ;  /* 0x00000002ff047209 */ /* 0x000fe40007800000 */
[----:B------:R-:W1:Y:S01]  /*0100*/  LDC.64 R2, c[0x0][0x210] ;  /* 0x00008400ff027b82 */ /* 0x000e620000000a00 */
[----:B------:R-:W-:Y:S01]  /*0110*/  FMNMX R0, RZ, R0, !PT ;  /* 0x00000000ff007209 */ /* 0x000fe20007800000 */
[----:B------:R-:W2:Y:S08]  /*0120*/  F2I.TRUNC.NTZ R6, R4 ;  /* 0x0000000400067305 */ /* 0x000eb0000020f100 */
[----:B------:R-:W3:Y:S01]  /*0130*/  F2I.TRUNC.NTZ R7, R0 ;  /* 0x0000000000077305 */ /* 0x000ee2000020f100 */
[----:B--2---:R-:W-:-:S05]  /*0140*/  I2FP.F32.S32 R9, R6 ;  /* 0x0000000600097245 */ /* 0x004fca0000201400 */
[----:B------:R-:W-:Y:S01]  /*0150*/  FADD.SAT R6, R4, -R9 ;  /* 0x8000000904067221 */ /* 0x000fe20000002000 */
[----:B-1----:R-:W-:Y:S01]  /*0160*/  IMAD.WIDE R2, R5, 0x4, R2 ;  /* 0x0000000405027825 */ /* 0x002fe200078e0202 */
[----:B---3--:R-:W-:-:S05]  /*0170*/  I2FP.F32.S32 R7, R7 ;  /* 0x0000000700077245 */ /* 0x008fca0000201400 */
[----:B------:R-:W-:Y:S01]  /*0180*/  FADD.SAT R7, R0, -R7 ;  /* 0x8000000700077221 */ /* 0x000fe20000002000 */
[----:B------:R-:W-:Y:S06]  /*0190*/  @P0 EXIT ;  /* 0x000000000000094d */ /* 0x000fec0003800000 */
[----:B------:R-:W-:Y:S02]  /*01a0*/  ULDC.64 UR4, c[0x0][0x208] ;  /* 0x0000820000047ab9 */ /* 0x000fe40000000a00 */
[----:B------:R-:W-:Y:S01]  /*01b0*/  STG.E.64 desc[UR4][R2.64], R6 ;  /* 0x0000000602007986 */ /* 0x000fe2000c101b04 */
[----:B------:R-:W-:Y:S05]  /*01c0*/  EXIT ;  /* 0x000000000000794d */ /* 0x000fea0003800000 */
.L_x_0:
[----:B------:R-:W-:-:S00]  /*01d0*/  BRA `(.L_x_0) ;  /* 0xfffffffc00fc7947 */ /* 0x000fc0000383ffff */
[----:B------:R-:W-:-:S00]  /*01e0*/  NOP ;  /* 0x0000000000007918 */ /* 0x000fc00000000000 */
        /* <DEDUP_REMOVED lines=9> */
.L_x_1:


//--------------------- .nv.constant0.triton_poi_fused__to_copy_add_arange_clamp_mul_sub_145 --------------------------
	.section	.nv.constant0.triton_poi_fused__to_copy_add_arange_clamp_mul_sub_145,"a",@progbits
	.sectionflags	@""
	.align	4
.nv.constant0.triton_poi_fused__to_copy_add_arange_clamp_mul_sub_145:
	.zero		540
